//
// Generated by NVIDIA NVVM Compiler
//
// Compiler Build ID: CL-36424714
// Cuda compilation tools, release 13.0, V13.0.88
// Based on NVVM 20.0.0
//

.version 9.0
.target sm_100
.address_size 64

	// .globl	_Z9addVectorPiS_S_

.visible .entry _Z9addVectorPiS_S_(
	.param .u64 .ptr .align 1 _Z9addVectorPiS_S__param_0,
	.param .u64 .ptr .align 1 _Z9addVectorPiS_S__param_1,
	.param .u64 .ptr .align 1 _Z9addVectorPiS_S__param_2
)
{
	.reg .pred 	%p<2>;
	.reg .b32 	%r<8>;
	.reg .b64 	%rd<11>;

	ld.param.u64 	%rd1, [_Z9addVectorPiS_S__param_0];
	ld.param.u64 	%rd2, [_Z9addVectorPiS_S__param_1];
	ld.param.u64 	%rd3, [_Z9addVectorPiS_S__param_2];
	mov.u32 	%r2, %ctaid.x;
	mov.u32 	%r3, %ntid.x;
	mov.u32 	%r4, %tid.x;
	mad.lo.s32 	%r1, %r2, %r3, %r4;
	setp.gt.s32 	%p1, %r1, 1023;
	@%p1 bra 	$L__BB0_2;
	cvta.to.global.u64 	%rd4, %rd1;
	cvta.to.global.u64 	%rd5, %rd2;
	cvta.to.global.u64 	%rd6, %rd3;
	mul.wide.s32 	%rd7, %r1, 4;
	add.s64 	%rd8, %rd4, %rd7;
	ld.global.u32 	%r5, [%rd8];
	add.s64 	%rd9, %rd5, %rd7;
	ld.global.u32 	%r6, [%rd9];
	add.s32 	%r7, %r6, %r5;
	add.s64 	%rd10, %rd6, %rd7;
	st.global.u32 	[%rd10], %r7;
$L__BB0_2:
	ret;

}


// ===== COMPILED SASS (sm_100) =====

	.target	sm_100

	.elftype	@"ET_EXEC"


//--------------------- .note.nv.tkinfo           --------------------------
	.section	.note.nv.tkinfo,"",@"SHT_NOTE"
	.sectionflags	@"SHF_NOTE_NV_TKINFO"
	.tkinfo
        /*0018*/ 	.word	0x00000002
        /*0030*/ 	.string	""
        /*0030*/ 	.string	"ptxas"
        /*0030*/ 	.string	"Cuda compilation tools, release 13.0, V13.0.88"
        /*0030*/ 	.string	"Build cuda_13.0.r13.0/compiler.36424714_0"
        /*0030*/ 	.string	"-arch sm_100 -m 64 "



//--------------------- .note.nv.cuinfo           --------------------------
	.section	.note.nv.cuinfo,"",@"SHT_NOTE"
	.sectionflags	@"SHF_NOTE_NV_CUINFO"
        /*0018*/ 	.short	0x0002
        /*001a*/ 	.short	0x0064
        /*001c*/ 	.short	0x0082
	.zero		2


//--------------------- .nv.info                  --------------------------
	.section	.nv.info,"",@"SHT_CUDA_INFO"
	.align	4


	//----- nvinfo : EIATTR_REGCOUNT
	.align		4
        /*0000*/ 	.byte	0x04, 0x2f
        /*0002*/ 	.short	(.L_1 - .L_0)
	.align		4
.L_0:
        /*0004*/ 	.word	index@(_Z9addVectorPiS_S_)
        /*0008*/ 	.word	0x0000000c


	//----- nvinfo : EIATTR_FRAME_SIZE
	.align		4
.L_1:
        /*000c*/ 	.byte	0x04, 0x11
        /*000e*/ 	.short	(.L_3 - .L_2)
	.align		4
.L_2:
        /*0010*/ 	.word	index@(_Z9addVectorPiS_S_)
        /*0014*/ 	.word	0x00000000


	//----- nvinfo : EIATTR_MIN_STACK_SIZE
	.align		4
.L_3:
        /*0018*/ 	.byte	0x04, 0x12
        /*001a*/ 	.short	(.L_5 - .L_4)
	.align		4
.L_4:
        /*001c*/ 	.word	index@(_Z9addVectorPiS_S_)
        /*0020*/ 	.word	0x00000000
.L_5:


//--------------------- .nv.compat                --------------------------
	.section	.nv.compat,"",@"SHT_CUDA_COMPAT_INFO"
	.align	4
        /*0000*/ 	.byte	0x02, 0x09, 0x00, 0x00, 0x02, 0x02, 0x01, 0x00, 0x02, 0x05, 0x05, 0x00, 0x03, 0x07, 0x01, 0x01
        /*0010*/ 	.byte	0x02, 0x03, 0x00, 0x00, 0x02, 0x06, 0x01, 0x00, 0x04, 0x0b, 0x08, 0x00, 0x09, 0x00, 0x00, 0x00
        /*0020*/ 	.byte	0x00, 0x00, 0x00, 0x00


//--------------------- .nv.info._Z9addVectorPiS_S_ --------------------------
	.section	.nv.info._Z9addVectorPiS_S_,"",@"SHT_CUDA_INFO"
	.sectionflags	@""
	.align	4


	//----- nvinfo : EIATTR_CUDA_API_VERSION
	.align		4
        /*0000*/ 	.byte	0x04, 0x37
        /*0002*/ 	.short	(.L_7 - .L_6)
.L_6:
        /*0004*/ 	.word	0x00000082


	//----- nvinfo : EIATTR_KPARAM_INFO
	.align		4
.L_7:
        /*0008*/ 	.byte	0x04, 0x17
        /*000a*/ 	.short	(.L_9 - .L_8)
.L_8:
        /*000c*/ 	.word	0x00000000
        /*0010*/ 	.short	0x0002
        /*0012*/ 	.short	0x0010
        /*0014*/ 	.byte	0x00, 0xf5, 0x21, 0x00


	//----- nvinfo : EIATTR_KPARAM_INFO
	.align		4
.L_9:
        /*0018*/ 	.byte	0x04, 0x17
        /*001a*/ 	.short	(.L_11 - .L_10)
.L_10:
        /*001c*/ 	.word	0x00000000
        /*0020*/ 	.short	0x0001
        /*0022*/ 	.short	0x0008
        /*0024*/ 	.byte	0x00, 0xf5, 0x21, 0x00


	//----- nvinfo : EIATTR_KPARAM_INFO
	.align		4
.L_11:
        /*0028*/ 	.byte	0x04, 0x17
        /*002a*/ 	.short	(.L_13 - .L_12)
.L_12:
        /*002c*/ 	.word	0x00000000
        /*0030*/ 	.short	0x0000
        /*0032*/ 	.short	0x0000
        /*0034*/ 	.byte	0x00, 0xf5, 0x21, 0x00


	//----- nvinfo : EIATTR_SPARSE_MMA_MASK
	.align		4
.L_13:
        /*0038*/ 	.byte	0x03, 0x50
        /*003a*/ 	.short	0x0000


	//----- nvinfo : EIATTR_MAXREG_COUNT
	.align		4
        /*003c*/ 	.byte	0x03, 0x1b
        /*003e*/ 	.short	0x00ff


	//----- nvinfo : EIATTR_MERCURY_ISA_VERSION
	.align		4
        /*0040*/ 	.byte	0x03, 0x5f
        /*0042*/ 	.short	0x0101


	//----- nvinfo : EIATTR_VRC_CTA_INIT_COUNT
	.align		4
        /*0044*/ 	.byte	0x02, 0x4a
	.zero		1
	.zero		1


	//----- nvinfo : EIATTR_EXIT_INSTR_OFFSETS
	.align		4
        /*0048*/ 	.byte	0x04, 0x1c
        /*004a*/ 	.short	(.L_15 - .L_14)


	//   ....[0]....
.L_14:
        /*004c*/ 	.word	0x00000060


	//   ....[1]....
        /*0050*/ 	.word	0x00000120


	//----- nvinfo : EIATTR_CBANK_PARAM_SIZE
	.align		4
.L_15:
        /*0054*/ 	.byte	0x03, 0x19
        /*0056*/ 	.short	0x0018


	//----- nvinfo : EIATTR_PARAM_CBANK
	.align		4
        /*0058*/ 	.byte	0x04, 0x0a
        /*005a*/ 	.short	(.L_17 - .L_16)
	.align		4
.L_16:
        /*005c*/ 	.word	index@(.nv.constant0._Z9addVectorPiS_S_)
        /*0060*/ 	.short	0x0380
        /*0062*/ 	.short	0x0018


	//----- nvinfo : EIATTR_SW_WAR
	.align		4
.L_17:
        /*0064*/ 	.byte	0x04, 0x36
        /*0066*/ 	.short	(.L_19 - .L_18)
.L_18:
        /*0068*/ 	.word	0x00000008
.L_19:


//--------------------- .nv.callgraph             --------------------------
	.section	.nv.callgraph,"",@"SHT_CUDA_CALLGRAPH"
	.align	4
	.sectionentsize	8
	.align		4
        /*0000*/ 	.word	0x00000000
	.align		4
        /*0004*/ 	.word	0xffffffff
	.align		4
        /*0008*/ 	.word	0x00000000
	.align		4
        /*000c*/ 	.word	0xfffffffe
	.align		4
        /*0010*/ 	.word	0x00000000
	.align		4
        /*0014*/ 	.word	0xfffffffd
	.align		4
        /*0018*/ 	.word	0x00000000
	.align		4
        /*001c*/ 	.word	0xfffffffc


//--------------------- .text._Z9addVectorPiS_S_  --------------------------
	.section	.text._Z9addVectorPiS_S_,"ax",@progbits
	.align	128
        .global         _Z9addVectorPiS_S_
        .type           _Z9addVectorPiS_S_,@function
        .size           _Z9addVectorPiS_S_,(.L_x_1 - _Z9addVectorPiS_S_)
        .other          _Z9addVectorPiS_S_,@"STO_CUDA_ENTRY STV_DEFAULT"
_Z9addVectorPiS_S_:
.text._Z9addVectorPiS_S_:
[----:B------:R-:W-:Y:S01]  /*0000*/  LDC R1, c[0x0][0x37c] ;  /* 0x0000df00ff017b82 */ /* 0x000fe20000000800 */
[----:B------:R-:W0:Y:S07]  /*0010*/  S2R R0, SR_TID.X ;  /* 0x0000000000007919 */ /* 0x000e2e0000002100 */
[----:B------:R-:W0:Y:S08]  /*0020*/  S2UR UR4, SR_CTAID.X ;  /* 0x00000000000479c3 */ /* 0x000e300000002500 */
[----:B------:R-:W0:Y:S02]  /*0030*/  LDC R9, c[0x0][0x360] ;  /* 0x0000d800ff097b82 */ /* 0x000e240000000800 */
[----:B0-----:R-:W-:-:S05]  /*0040*/  IMAD R9, R9, UR4, R0 ;  /* 0x0000000409097c24 */ /* 0x001fca000f8e0200 */
[----:B------:R-:W-:-:S13]  /*0050*/  ISETP.GT.AND P0, PT, R9, 0x3ff, PT ;  /* 0x000003ff0900780c */ /* 0x000fda0003f04270 */
[----:B------:R-:W-:Y:S05]  /*0060*/  @P0 EXIT ;  /* 0x000000000000094d */ /* 0x000fea0003800000 */
[----:B------:R-:W0:Y:S01]  /*0070*/  LDC.64 R2, c[0x0][0x380] ;  /* 0x0000e000ff027b82 */ /* 0x000e220000000a00 */
[----:B------:R-:W1:Y:S07]  /*0080*/  LDCU.64 UR4, c[0x0][0x358] ;  /* 0x00006b00ff0477ac */ /* 0x000e6e0008000a00 */
[----:B------:R-:W2:Y:S08]  /*0090*/  LDC.64 R4, c[0x0][0x388] ;  /* 0x0000e200ff047b82 */ /* 0x000eb00000000a00 */
[----:B------:R-:W3:Y:S01]  /*00a0*/  LDC.64 R6, c[0x0][0x390] ;  /* 0x0000e400ff067b82 */ /* 0x000ee20000000a00 */
[----:B0-----:R-:W-:-:S06]  /*00b0*/  IMAD.WIDE R2, R9, 0x4, R2 ;  /* 0x0000000409027825 */ /* 0x001fcc00078e0202 */
[----:B-1----:R-:W4:Y:S01]  /*00c0*/  LDG.E R2, desc[UR4][R2.64] ;  /* 0x0000000402027981 */ /* 0x002f22000c1e1900 */
[----:B--2---:R-:W-:-:S06]  /*00d0*/  IMAD.WIDE R4, R9, 0x4, R4 ;  /* 0x0000000409047825 */ /* 0x004fcc00078e0204 */
[----:B------:R-:W4:Y:S01]  /*00e0*/  LDG.E R5, desc[UR4][R4.64] ;  /* 0x0000000404057981 */ /* 0x000f22000c1e1900 */
[----:B---3--:R-:W-:Y:S01]  /*00f0*/  IMAD.WIDE R6, R9, 0x4, R6 ;  /* 0x0000000409067825 */ /* 0x008fe200078e0206 */
[----:B----4-:R-:W-:-:S05]  /*0100*/  IADD3 R9, PT, PT, R2, R5, RZ ;  /* 0x0000000502097210 */ /* 0x010fca0007ffe0ff */
[----:B------:R-:W-:Y:S01]  /*0110*/  STG.E desc[UR4][R6.64], R9 ;  /* 0x0000000906007986 */ /* 0x000fe2000c101904 */
[----:B------:R-:W-:Y:S05]  /*0120*/  EXIT ;  /* 0x000000000000794d */ /* 0x000fea0003800000 */
.L_x_0:
[----:B------:R-:W-:-:S00]  /*0130*/  BRA `(.L_x_0) ;  /* 0xfffffffc00fc7947 */ /* 0x000fc0000383ffff */
[----:B------:R-:W-:-:S00]  /*0140*/  NOP ;  /* 0x0000000000007918 */ /* 0x000fc00000000000 */
        /* <DEDUP_REMOVED lines=11> */
.L_x_1:


//--------------------- .nv.shared.reserved.0     --------------------------
	.section	.nv.shared.reserved.0,"aw",@nobits
	.weak		__nv_reservedSMEM_offset_0_alias
	.size		__nv_reservedSMEM_offset_0_alias, 0, 64
	.other		__nv_reservedSMEM_offset_0_alias,@"STO_CUDA_RESERVED_SHARED STV_DEFAULT"
__nv_reservedSMEM_offset_0_alias:
	.zero		0
	.zero		64


//--------------------- .nv.constant0._Z9addVectorPiS_S_ --------------------------
	.section	.nv.constant0._Z9addVectorPiS_S_,"a",@progbits
	.sectionflags	@""
	.align	4
.nv.constant0._Z9addVectorPiS_S_:
	.zero		920


//--------------------- SYMBOLS --------------------------

	.type		.nv.reservedSmem.offset0,@object
	.size		.nv.reservedSmem.offset0,0x4
